//
// Generated by NVIDIA NVVM Compiler
//
// Compiler Build ID: CL-36424714
// Cuda compilation tools, release 13.0, V13.0.88
// Based on NVVM 20.0.0
//

.version 9.0
.target sm_100
.address_size 64

	// .globl	my_kernel_kernel0
// _ZZ17my_kernel_kernel0E20placeholder_d_shared has been demoted
// _ZZ17my_kernel_kernel0E18placeholder_shared has been demoted

.visible .entry my_kernel_kernel0(
	.param .u64 .ptr .align 1 my_kernel_kernel0_param_0,
	.param .u64 .ptr .align 1 my_kernel_kernel0_param_1,
	.param .u64 .ptr .align 1 my_kernel_kernel0_param_2
)
{
	.reg .pred 	%p<2>;
	.reg .b32 	%r<48>;
	.reg .b32 	%f<296>;
	.reg .b64 	%rd<22>;
	// demoted variable
	.shared .align 4 .b8 _ZZ17my_kernel_kernel0E20placeholder_d_shared[2048];
	// demoted variable
	.shared .align 4 .b8 _ZZ17my_kernel_kernel0E18placeholder_shared[4096];
	ld.param.u64 	%rd8, [my_kernel_kernel0_param_0];
	ld.param.u64 	%rd9, [my_kernel_kernel0_param_1];
	cvta.to.global.u64 	%rd10, %rd9;
	cvta.to.global.u64 	%rd11, %rd8;
	mov.u32 	%r5, %ctaid.x;
	shl.b32 	%r6, %r5, 15;
	and.b32  	%r7, %r6, 2147221504;
	mov.u32 	%r8, %tid.x;
	shl.b32 	%r9, %r8, 9;
	and.b32  	%r10, %r9, 458752;
	shl.b32 	%r11, %r5, 13;
	and.b32  	%r12, %r11, 57344;
	shl.b32 	%r13, %r8, 6;
	and.b32  	%r14, %r13, 7936;
	and.b32  	%r15, %r8, 3;
	and.b32  	%r16, %r11, 2147418112;
	and.b32  	%r17, %r13, 65280;
	or.b32  	%r18, %r17, %r15;
	or.b32  	%r19, %r18, %r16;
	add.s32 	%r20, %r7, %r10;
	or.b32  	%r21, %r20, %r12;
	or.b32  	%r22, %r21, %r14;
	or.b32  	%r23, %r22, %r15;
	mul.wide.u32 	%rd12, %r23, 4;
	add.s64 	%rd13, %rd12, %rd11;
	add.s64 	%rd21, %rd13, 524288;
	mul.wide.u32 	%rd14, %r19, 4;
	add.s64 	%rd15, %rd14, %rd10;
	add.s64 	%rd20, %rd15, 131072;
	mov.b32 	%r47, 0;
	mov.f32 	%f264, 0f00000000;
	mov.f32 	%f265, %f264;
	mov.f32 	%f266, %f264;
	mov.f32 	%f267, %f264;
	mov.f32 	%f268, %f264;
	mov.f32 	%f269, %f264;
	mov.f32 	%f270, %f264;
	mov.f32 	%f271, %f264;
	mov.f32 	%f272, %f264;
	mov.f32 	%f273, %f264;
	mov.f32 	%f274, %f264;
	mov.f32 	%f275, %f264;
	mov.f32 	%f276, %f264;
	mov.f32 	%f277, %f264;
	mov.f32 	%f278, %f264;
	mov.f32 	%f279, %f264;
	mov.f32 	%f280, %f264;
	mov.f32 	%f281, %f264;
	mov.f32 	%f282, %f264;
	mov.f32 	%f283, %f264;
	mov.f32 	%f284, %f264;
	mov.f32 	%f285, %f264;
	mov.f32 	%f286, %f264;
	mov.f32 	%f287, %f264;
	mov.f32 	%f288, %f264;
	mov.f32 	%f289, %f264;
	mov.f32 	%f290, %f264;
	mov.f32 	%f291, %f264;
	mov.f32 	%f292, %f264;
	mov.f32 	%f293, %f264;
	mov.f32 	%f294, %f264;
	mov.f32 	%f295, %f264;
$L__BB0_1:
	bar.sync 	0;
	ld.global.nc.f32 	%f66, [%rd21+-524288];
	mov.u32 	%r2, %tid.x;
	shl.b32 	%r24, %r2, 2;
	mov.u32 	%r25, _ZZ17my_kernel_kernel0E20placeholder_d_shared;
	add.s32 	%r26, %r25, %r24;
	st.shared.f32 	[%r26], %f66;
	ld.global.nc.f32 	%f67, [%rd21];
	st.shared.f32 	[%r26+1024], %f67;
	ld.global.nc.f32 	%f68, [%rd20+-131072];
	mov.u32 	%r27, _ZZ17my_kernel_kernel0E18placeholder_shared;
	add.s32 	%r28, %r27, %r24;
	st.shared.f32 	[%r28], %f68;
	ld.global.nc.f32 	%f69, [%rd20+-65536];
	st.shared.f32 	[%r28+1024], %f69;
	ld.global.nc.f32 	%f70, [%rd20];
	st.shared.f32 	[%r28+2048], %f70;
	ld.global.nc.f32 	%f71, [%rd20+65536];
	st.shared.f32 	[%r28+3072], %f71;
	bar.sync 	0;
	shl.b32 	%r29, %r2, 1;
	and.b32  	%r30, %r29, 2016;
	add.s32 	%r31, %r25, %r30;
	ld.shared.f32 	%f72, [%r31];
	shl.b32 	%r32, %r2, 6;
	and.b32  	%r33, %r32, 960;
	add.s32 	%r34, %r27, %r33;
	ld.shared.f32 	%f73, [%r34];
	fma.rn.f32 	%f74, %f72, %f73, %f295;
	ld.shared.f32 	%f75, [%r31+512];
	ld.shared.f32 	%f76, [%r34+1024];
	fma.rn.f32 	%f77, %f75, %f76, %f287;
	ld.shared.f32 	%f78, [%r31+1024];
	ld.shared.f32 	%f79, [%r34+2048];
	fma.rn.f32 	%f80, %f78, %f79, %f279;
	ld.shared.f32 	%f81, [%r31+1536];
	ld.shared.f32 	%f82, [%r34+3072];
	fma.rn.f32 	%f83, %f81, %f82, %f271;
	ld.shared.f32 	%f84, [%r34+16];
	fma.rn.f32 	%f85, %f72, %f84, %f294;
	ld.shared.f32 	%f86, [%r34+1040];
	fma.rn.f32 	%f87, %f75, %f86, %f286;
	ld.shared.f32 	%f88, [%r34+2064];
	fma.rn.f32 	%f89, %f78, %f88, %f278;
	ld.shared.f32 	%f90, [%r34+3088];
	fma.rn.f32 	%f91, %f81, %f90, %f270;
	ld.shared.f32 	%f92, [%r34+32];
	fma.rn.f32 	%f93, %f72, %f92, %f293;
	ld.shared.f32 	%f94, [%r34+1056];
	fma.rn.f32 	%f95, %f75, %f94, %f285;
	ld.shared.f32 	%f96, [%r34+2080];
	fma.rn.f32 	%f97, %f78, %f96, %f277;
	ld.shared.f32 	%f98, [%r34+3104];
	fma.rn.f32 	%f99, %f81, %f98, %f269;
	ld.shared.f32 	%f100, [%r34+48];
	fma.rn.f32 	%f101, %f72, %f100, %f292;
	ld.shared.f32 	%f102, [%r34+1072];
	fma.rn.f32 	%f103, %f75, %f102, %f284;
	ld.shared.f32 	%f104, [%r34+2096];
	fma.rn.f32 	%f105, %f78, %f104, %f276;
	ld.shared.f32 	%f106, [%r34+3120];
	fma.rn.f32 	%f107, %f81, %f106, %f268;
	ld.shared.f32 	%f108, [%r31+4];
	ld.shared.f32 	%f109, [%r34+4];
	fma.rn.f32 	%f110, %f108, %f109, %f74;
	ld.shared.f32 	%f111, [%r31+516];
	ld.shared.f32 	%f112, [%r34+1028];
	fma.rn.f32 	%f113, %f111, %f112, %f77;
	ld.shared.f32 	%f114, [%r31+1028];
	ld.shared.f32 	%f115, [%r34+2052];
	fma.rn.f32 	%f116, %f114, %f115, %f80;
	ld.shared.f32 	%f117, [%r31+1540];
	ld.shared.f32 	%f118, [%r34+3076];
	fma.rn.f32 	%f119, %f117, %f118, %f83;
	ld.shared.f32 	%f120, [%r34+20];
	fma.rn.f32 	%f121, %f108, %f120, %f85;
	ld.shared.f32 	%f122, [%r34+1044];
	fma.rn.f32 	%f123, %f111, %f122, %f87;
	ld.shared.f32 	%f124, [%r34+2068];
	fma.rn.f32 	%f125, %f114, %f124, %f89;
	ld.shared.f32 	%f126, [%r34+3092];
	fma.rn.f32 	%f127, %f117, %f126, %f91;
	ld.shared.f32 	%f128, [%r34+36];
	fma.rn.f32 	%f129, %f108, %f128, %f93;
	ld.shared.f32 	%f130, [%r34+1060];
	fma.rn.f32 	%f131, %f111, %f130, %f95;
	ld.shared.f32 	%f132, [%r34+2084];
	fma.rn.f32 	%f133, %f114, %f132, %f97;
	ld.shared.f32 	%f134, [%r34+3108];
	fma.rn.f32 	%f135, %f117, %f134, %f99;
	ld.shared.f32 	%f136, [%r34+52];
	fma.rn.f32 	%f137, %f108, %f136, %f101;
	ld.shared.f32 	%f138, [%r34+1076];
	fma.rn.f32 	%f139, %f111, %f138, %f103;
	ld.shared.f32 	%f140, [%r34+2100];
	fma.rn.f32 	%f141, %f114, %f140, %f105;
	ld.shared.f32 	%f142, [%r34+3124];
	fma.rn.f32 	%f143, %f117, %f142, %f107;
	ld.shared.f32 	%f144, [%r31+8];
	ld.shared.f32 	%f145, [%r34+8];
	fma.rn.f32 	%f146, %f144, %f145, %f110;
	ld.shared.f32 	%f147, [%r31+520];
	ld.shared.f32 	%f148, [%r34+1032];
	fma.rn.f32 	%f149, %f147, %f148, %f113;
	ld.shared.f32 	%f150, [%r31+1032];
	ld.shared.f32 	%f151, [%r34+2056];
	fma.rn.f32 	%f152, %f150, %f151, %f116;
	ld.shared.f32 	%f153, [%r31+1544];
	ld.shared.f32 	%f154, [%r34+3080];
	fma.rn.f32 	%f155, %f153, %f154, %f119;
	ld.shared.f32 	%f156, [%r34+24];
	fma.rn.f32 	%f157, %f144, %f156, %f121;
	ld.shared.f32 	%f158, [%r34+1048];
	fma.rn.f32 	%f159, %f147, %f158, %f123;
	ld.shared.f32 	%f160, [%r34+2072];
	fma.rn.f32 	%f161, %f150, %f160, %f125;
	ld.shared.f32 	%f162, [%r34+3096];
	fma.rn.f32 	%f163, %f153, %f162, %f127;
	ld.shared.f32 	%f164, [%r34+40];
	fma.rn.f32 	%f165, %f144, %f164, %f129;
	ld.shared.f32 	%f166, [%r34+1064];
	fma.rn.f32 	%f167, %f147, %f166, %f131;
	ld.shared.f32 	%f168, [%r34+2088];
	fma.rn.f32 	%f169, %f150, %f168, %f133;
	ld.shared.f32 	%f170, [%r34+3112];
	fma.rn.f32 	%f171, %f153, %f170, %f135;
	ld.shared.f32 	%f172, [%r34+56];
	fma.rn.f32 	%f173, %f144, %f172, %f137;
	ld.shared.f32 	%f174, [%r34+1080];
	fma.rn.f32 	%f175, %f147, %f174, %f139;
	ld.shared.f32 	%f176, [%r34+2104];
	fma.rn.f32 	%f177, %f150, %f176, %f141;
	ld.shared.f32 	%f178, [%r34+3128];
	fma.rn.f32 	%f179, %f153, %f178, %f143;
	ld.shared.f32 	%f180, [%r31+12];
	ld.shared.f32 	%f181, [%r34+12];
	fma.rn.f32 	%f295, %f180, %f181, %f146;
	ld.shared.f32 	%f182, [%r31+524];
	ld.shared.f32 	%f183, [%r34+1036];
	fma.rn.f32 	%f287, %f182, %f183, %f149;
	ld.shared.f32 	%f184, [%r31+1036];
	ld.shared.f32 	%f185, [%r34+2060];
	fma.rn.f32 	%f279, %f184, %f185, %f152;
	ld.shared.f32 	%f186, [%r31+1548];
	ld.shared.f32 	%f187, [%r34+3084];
	fma.rn.f32 	%f271, %f186, %f187, %f155;
	ld.shared.f32 	%f188, [%r34+28];
	fma.rn.f32 	%f294, %f180, %f188, %f157;
	ld.shared.f32 	%f189, [%r34+1052];
	fma.rn.f32 	%f286, %f182, %f189, %f159;
	ld.shared.f32 	%f190, [%r34+2076];
	fma.rn.f32 	%f278, %f184, %f190, %f161;
	ld.shared.f32 	%f191, [%r34+3100];
	fma.rn.f32 	%f270, %f186, %f191, %f163;
	ld.shared.f32 	%f192, [%r34+44];
	fma.rn.f32 	%f293, %f180, %f192, %f165;
	ld.shared.f32 	%f193, [%r34+1068];
	fma.rn.f32 	%f285, %f182, %f193, %f167;
	ld.shared.f32 	%f194, [%r34+2092];
	fma.rn.f32 	%f277, %f184, %f194, %f169;
	ld.shared.f32 	%f195, [%r34+3116];
	fma.rn.f32 	%f269, %f186, %f195, %f171;
	ld.shared.f32 	%f196, [%r34+60];
	fma.rn.f32 	%f292, %f180, %f196, %f173;
	ld.shared.f32 	%f197, [%r34+1084];
	fma.rn.f32 	%f284, %f182, %f197, %f175;
	ld.shared.f32 	%f198, [%r34+2108];
	fma.rn.f32 	%f276, %f184, %f198, %f177;
	ld.shared.f32 	%f199, [%r34+3132];
	fma.rn.f32 	%f268, %f186, %f199, %f179;
	ld.shared.f32 	%f200, [%r31+16];
	fma.rn.f32 	%f201, %f200, %f73, %f291;
	ld.shared.f32 	%f202, [%r31+528];
	fma.rn.f32 	%f203, %f202, %f76, %f283;
	ld.shared.f32 	%f204, [%r31+1040];
	fma.rn.f32 	%f205, %f204, %f79, %f275;
	ld.shared.f32 	%f206, [%r31+1552];
	fma.rn.f32 	%f207, %f206, %f82, %f267;
	fma.rn.f32 	%f208, %f200, %f84, %f290;
	fma.rn.f32 	%f209, %f202, %f86, %f282;
	fma.rn.f32 	%f210, %f204, %f88, %f274;
	fma.rn.f32 	%f211, %f206, %f90, %f266;
	fma.rn.f32 	%f212, %f200, %f92, %f289;
	fma.rn.f32 	%f213, %f202, %f94, %f281;
	fma.rn.f32 	%f214, %f204, %f96, %f273;
	fma.rn.f32 	%f215, %f206, %f98, %f265;
	fma.rn.f32 	%f216, %f200, %f100, %f288;
	fma.rn.f32 	%f217, %f202, %f102, %f280;
	fma.rn.f32 	%f218, %f204, %f104, %f272;
	fma.rn.f32 	%f219, %f206, %f106, %f264;
	ld.shared.f32 	%f220, [%r31+20];
	fma.rn.f32 	%f221, %f220, %f109, %f201;
	ld.shared.f32 	%f222, [%r31+532];
	fma.rn.f32 	%f223, %f222, %f112, %f203;
	ld.shared.f32 	%f224, [%r31+1044];
	fma.rn.f32 	%f225, %f224, %f115, %f205;
	ld.shared.f32 	%f226, [%r31+1556];
	fma.rn.f32 	%f227, %f226, %f118, %f207;
	fma.rn.f32 	%f228, %f220, %f120, %f208;
	fma.rn.f32 	%f229, %f222, %f122, %f209;
	fma.rn.f32 	%f230, %f224, %f124, %f210;
	fma.rn.f32 	%f231, %f226, %f126, %f211;
	fma.rn.f32 	%f232, %f220, %f128, %f212;
	fma.rn.f32 	%f233, %f222, %f130, %f213;
	fma.rn.f32 	%f234, %f224, %f132, %f214;
	fma.rn.f32 	%f235, %f226, %f134, %f215;
	fma.rn.f32 	%f236, %f220, %f136, %f216;
	fma.rn.f32 	%f237, %f222, %f138, %f217;
	fma.rn.f32 	%f238, %f224, %f140, %f218;
	fma.rn.f32 	%f239, %f226, %f142, %f219;
	ld.shared.f32 	%f240, [%r31+24];
	fma.rn.f32 	%f241, %f240, %f145, %f221;
	ld.shared.f32 	%f242, [%r31+536];
	fma.rn.f32 	%f243, %f242, %f148, %f223;
	ld.shared.f32 	%f244, [%r31+1048];
	fma.rn.f32 	%f245, %f244, %f151, %f225;
	ld.shared.f32 	%f246, [%r31+1560];
	fma.rn.f32 	%f247, %f246, %f154, %f227;
	fma.rn.f32 	%f248, %f240, %f156, %f228;
	fma.rn.f32 	%f249, %f242, %f158, %f229;
	fma.rn.f32 	%f250, %f244, %f160, %f230;
	fma.rn.f32 	%f251, %f246, %f162, %f231;
	fma.rn.f32 	%f252, %f240, %f164, %f232;
	fma.rn.f32 	%f253, %f242, %f166, %f233;
	fma.rn.f32 	%f254, %f244, %f168, %f234;
	fma.rn.f32 	%f255, %f246, %f170, %f235;
	fma.rn.f32 	%f256, %f240, %f172, %f236;
	fma.rn.f32 	%f257, %f242, %f174, %f237;
	fma.rn.f32 	%f258, %f244, %f176, %f238;
	fma.rn.f32 	%f259, %f246, %f178, %f239;
	ld.shared.f32 	%f260, [%r31+28];
	fma.rn.f32 	%f291, %f260, %f181, %f241;
	ld.shared.f32 	%f261, [%r31+540];
	fma.rn.f32 	%f283, %f261, %f183, %f243;
	ld.shared.f32 	%f262, [%r31+1052];
	fma.rn.f32 	%f275, %f262, %f185, %f245;
	ld.shared.f32 	%f263, [%r31+1564];
	fma.rn.f32 	%f267, %f263, %f187, %f247;
	fma.rn.f32 	%f290, %f260, %f188, %f248;
	fma.rn.f32 	%f282, %f261, %f189, %f249;
	fma.rn.f32 	%f274, %f262, %f190, %f250;
	fma.rn.f32 	%f266, %f263, %f191, %f251;
	fma.rn.f32 	%f289, %f260, %f192, %f252;
	fma.rn.f32 	%f281, %f261, %f193, %f253;
	fma.rn.f32 	%f273, %f262, %f194, %f254;
	fma.rn.f32 	%f265, %f263, %f195, %f255;
	fma.rn.f32 	%f288, %f260, %f196, %f256;
	fma.rn.f32 	%f280, %f261, %f197, %f257;
	fma.rn.f32 	%f272, %f262, %f198, %f258;
	fma.rn.f32 	%f264, %f263, %f199, %f259;
	add.s32 	%r47, %r47, 1;
	add.s64 	%rd21, %rd21, 16;
	add.s64 	%rd20, %rd20, 16;
	setp.ne.s32 	%p1, %r47, 64;
	@%p1 bra 	$L__BB0_1;
	ld.param.u64 	%rd19, [my_kernel_kernel0_param_2];
	cvta.to.global.u64 	%rd16, %rd19;
	mov.u32 	%r35, %ctaid.x;
	shl.b32 	%r36, %r35, 11;
	and.b32  	%r37, %r36, 14336;
	shl.b32 	%r38, %r35, 13;
	and.b32  	%r39, %r38, 2147418112;
	or.b32  	%r40, %r39, %r37;
	shl.b32 	%r41, %r2, 3;
	and.b32  	%r42, %r41, 8064;
	add.s32 	%r43, %r40, %r42;
	and.b32  	%r45, %r24, 60;
	or.b32  	%r46, %r43, %r45;
	mul.wide.u32 	%rd17, %r46, 4;
	add.s64 	%rd18, %rd16, %rd17;
	st.global.f32 	[%rd18], %f295;
	st.global.f32 	[%rd18+65536], %f287;
	st.global.f32 	[%rd18+131072], %f279;
	st.global.f32 	[%rd18+196608], %f271;
	st.global.f32 	[%rd18+4], %f294;
	st.global.f32 	[%rd18+65540], %f286;
	st.global.f32 	[%rd18+131076], %f278;
	st.global.f32 	[%rd18+196612], %f270;
	st.global.f32 	[%rd18+8], %f293;
	st.global.f32 	[%rd18+65544], %f285;
	st.global.f32 	[%rd18+131080], %f277;
	st.global.f32 	[%rd18+196616], %f269;
	st.global.f32 	[%rd18+12], %f292;
	st.global.f32 	[%rd18+65548], %f284;
	st.global.f32 	[%rd18+131084], %f276;
	st.global.f32 	[%rd18+196620], %f268;
	st.global.f32 	[%rd18+256], %f291;
	st.global.f32 	[%rd18+65792], %f283;
	st.global.f32 	[%rd18+131328], %f275;
	st.global.f32 	[%rd18+196864], %f267;
	st.global.f32 	[%rd18+260], %f290;
	st.global.f32 	[%rd18+65796], %f282;
	st.global.f32 	[%rd18+131332], %f274;
	st.global.f32 	[%rd18+196868], %f266;
	st.global.f32 	[%rd18+264], %f289;
	st.global.f32 	[%rd18+65800], %f281;
	st.global.f32 	[%rd18+131336], %f273;
	st.global.f32 	[%rd18+196872], %f265;
	st.global.f32 	[%rd18+268], %f288;
	st.global.f32 	[%rd18+65804], %f280;
	st.global.f32 	[%rd18+131340], %f272;
	st.global.f32 	[%rd18+196876], %f264;
	ret;

}


// ===== COMPILED SASS (sm_100) =====

	.target	sm_100

	.elftype	@"ET_EXEC"


//--------------------- .note.nv.tkinfo           --------------------------
	.section	.note.nv.tkinfo,"",@"SHT_NOTE"
	.sectionflags	@"SHF_NOTE_NV_TKINFO"
	.tkinfo
        /*0018*/ 	.word	0x00000002
        /*0030*/ 	.string	""
        /*0030*/ 	.string	"ptxas"
        /*0030*/ 	.string	"Cuda compilation tools, release 13.0, V13.0.88"
        /*0030*/ 	.string	"Build cuda_13.0.r13.0/compiler.36424714_0"
        /*0030*/ 	.string	"-arch sm_100 -m 64 "



//--------------------- .note.nv.cuinfo           --------------------------
	.section	.note.nv.cuinfo,"",@"SHT_NOTE"
	.sectionflags	@"SHF_NOTE_NV_CUINFO"
        /*0018*/ 	.short	0x0002
        /*001a*/ 	.short	0x0064
        /*001c*/ 	.short	0x0082
	.zero		2


//--------------------- .nv.info                  --------------------------
	.section	.nv.info,"",@"SHT_CUDA_INFO"
	.align	4


	//----- nvinfo : EIATTR_REGCOUNT
	.align		4
        /*0000*/ 	.byte	0x04, 0x2f
        /*0002*/ 	.short	(.L_1 - .L_0)
	.align		4
.L_0:
        /*0004*/ 	.word	index@(my_kernel_kernel0)
        /*0008*/ 	.word	0x00000054


	//----- nvinfo : EIATTR_FRAME_SIZE
	.align		4
.L_1:
        /*000c*/ 	.byte	0x04, 0x11
        /*000e*/ 	.short	(.L_3 - .L_2)
	.align		4
.L_2:
        /*0010*/ 	.word	index@(my_kernel_kernel0)
        /*0014*/ 	.word	0x00000000


	//----- nvinfo : EIATTR_MIN_STACK_SIZE
	.align		4
.L_3:
        /*0018*/ 	.byte	0x04, 0x12
        /*001a*/ 	.short	(.L_5 - .L_4)
	.align		4
.L_4:
        /*001c*/ 	.word	index@(my_kernel_kernel0)
        /*0020*/ 	.word	0x00000000
.L_5:


//--------------------- .nv.compat                --------------------------
	.section	.nv.compat,"",@"SHT_CUDA_COMPAT_INFO"
	.align	4
        /*0000*/ 	.byte	0x02, 0x09, 0x00, 0x00, 0x02, 0x02, 0x01, 0x00, 0x02, 0x05, 0x05, 0x00, 0x03, 0x07, 0x01, 0x01
        /*0010*/ 	.byte	0x02, 0x03, 0x00, 0x00, 0x02, 0x06, 0x01, 0x00, 0x04, 0x0b, 0x08, 0x00, 0x09, 0x00, 0x00, 0x00
        /*0020*/ 	.byte	0x00, 0x00, 0x00, 0x00


//--------------------- .nv.info.my_kernel_kernel0 --------------------------
	.section	.nv.info.my_kernel_kernel0,"",@"SHT_CUDA_INFO"
	.sectionflags	@""
	.align	4


	//----- nvinfo : EIATTR_CUDA_API_VERSION
	.align		4
        /*0000*/ 	.byte	0x04, 0x37
        /*0002*/ 	.short	(.L_7 - .L_6)
.L_6:
        /*0004*/ 	.word	0x00000082


	//----- nvinfo : EIATTR_KPARAM_INFO
	.align		4
.L_7:
        /*0008*/ 	.byte	0x04, 0x17
        /*000a*/ 	.short	(.L_9 - .L_8)
.L_8:
        /*000c*/ 	.word	0x00000000
        /*0010*/ 	.short	0x0002
        /*0012*/ 	.short	0x0010
        /*0014*/ 	.byte	0x00, 0xf5, 0x21, 0x00


	//----- nvinfo : EIATTR_KPARAM_INFO
	.align		4
.L_9:
        /*0018*/ 	.byte	0x04, 0x17
        /*001a*/ 	.short	(.L_11 - .L_10)
.L_10:
        /*001c*/ 	.word	0x00000000
        /*0020*/ 	.short	0x0001
        /*0022*/ 	.short	0x0008
        /*0024*/ 	.byte	0x00, 0xf5, 0x21, 0x00


	//----- nvinfo : EIATTR_KPARAM_INFO
	.align		4
.L_11:
        /*0028*/ 	.byte	0x04, 0x17
        /*002a*/ 	.short	(.L_13 - .L_12)
.L_12:
        /*002c*/ 	.word	0x00000000
        /*0030*/ 	.short	0x0000
        /*0032*/ 	.short	0x0000
        /*0034*/ 	.byte	0x00, 0xf5, 0x21, 0x00


	//----- nvinfo : EIATTR_SPARSE_MMA_MASK
	.align		4
.L_13:
        /*0038*/ 	.byte	0x03, 0x50
        /*003a*/ 	.short	0x0000


	//----- nvinfo : EIATTR_MAXREG_COUNT
	.align		4
        /*003c*/ 	.byte	0x03, 0x1b
        /*003e*/ 	.short	0x00ff


	//----- nvinfo : EIATTR_NUM_BARRIERS
	.align		4
        /*0040*/ 	.byte	0x02, 0x4c
        /*0042*/ 	.byte	0x01
	.zero		1


	//----- nvinfo : EIATTR_MERCURY_ISA_VERSION
	.align		4
        /*0044*/ 	.byte	0x03, 0x5f
        /*0046*/ 	.short	0x0101


	//----- nvinfo : EIATTR_VRC_CTA_INIT_COUNT
	.align		4
        /*0048*/ 	.byte	0x02, 0x4a
	.zero		1
	.zero		1


	//----- nvinfo : EIATTR_EXIT_INSTR_OFFSETS
	.align		4
        /*004c*/ 	.byte	0x04, 0x1c
        /*004e*/ 	.short	(.L_15 - .L_14)


	//   ....[0]....
.L_14:
        /*0050*/ 	.word	0x000010f0


	//----- nvinfo : EIATTR_CBANK_PARAM_SIZE
	.align		4
.L_15:
        /*0054*/ 	.byte	0x03, 0x19
        /*0056*/ 	.short	0x0018


	//----- nvinfo : EIATTR_PARAM_CBANK
	.align		4
        /*0058*/ 	.byte	0x04, 0x0a
        /*005a*/ 	.short	(.L_17 - .L_16)
	.align		4
.L_16:
        /*005c*/ 	.word	index@(.nv.constant0.my_kernel_kernel0)
        /*0060*/ 	.short	0x0380
        /*0062*/ 	.short	0x0018


	//----- nvinfo : EIATTR_SW_WAR
	.align		4
.L_17:
        /*0064*/ 	.byte	0x04, 0x36
        /*0066*/ 	.short	(.L_19 - .L_18)
.L_18:
        /*0068*/ 	.word	0x00000008
.L_19:


//--------------------- .nv.callgraph             --------------------------
	.section	.nv.callgraph,"",@"SHT_CUDA_CALLGRAPH"
	.align	4
	.sectionentsize	8
	.align		4
        /*0000*/ 	.word	0x00000000
	.align		4
        /*0004*/ 	.word	0xffffffff
	.align		4
        /*0008*/ 	.word	0x00000000
	.align		4
        /*000c*/ 	.word	0xfffffffe
	.align		4
        /*0010*/ 	.word	0x00000000
	.align		4
        /*0014*/ 	.word	0xfffffffd
	.align		4
        /*0018*/ 	.word	0x00000000
	.align		4
        /*001c*/ 	.word	0xfffffffc


//--------------------- .text.my_kernel_kernel0   --------------------------
	.section	.text.my_kernel_kernel0,"ax",@progbits
	.align	128
        .global         my_kernel_kernel0
        .type           my_kernel_kernel0,@function
        .size           my_kernel_kernel0,(.L_x_2 - my_kernel_kernel0)
        .other          my_kernel_kernel0,@"STO_CUDA_ENTRY STV_DEFAULT"
my_kernel_kernel0:
.text.my_kernel_kernel0:
[----:B------:R-:W-:Y:S01]  /*0000*/  LDC R1, c[0x0][0x37c] ;  /* 0x0000df00ff017b82 */ /* 0x000fe20000000800 */
[----:B------:R-:W0:Y:S07]  /*0010*/  S2R R0, SR_CTAID.X ;  /* 0x0000000000007919 */ /* 0x000e2e0000002500 */
[----:B------:R-:W1:Y:S01]  /*0020*/  LDC.64 R4, c[0x0][0x380] ;  /* 0x0000e000ff047b82 */ /* 0x000e620000000a00 */
[----:B------:R-:W-:Y:S01]  /*0030*/  HFMA2 R77, -RZ, RZ, 0, 0 ;  /* 0x00000000ff4d7431 */ /* 0x000fe200000001ff */
[----:B------:R-:W-:Y:S01]  /*0040*/  MOV R75, RZ ;  /* 0x000000ff004b7202 */ /* 0x000fe20000000f00 */
[----:B------:R-:W2:Y:S01]  /*0050*/  S2R R2, SR_TID.X ;  /* 0x0000000000027919 */ /* 0x000ea20000002100 */
[----:B------:R-:W-:Y:S01]  /*0060*/  HFMA2 R73, -RZ, RZ, 0, 0 ;  /* 0x00000000ff497431 */ /* 0x000fe200000001ff */
[----:B------:R-:W-:-:S02]  /*0070*/  CS2R R70, SRZ ;  /* 0x0000000000467805 */ /* 0x000fc4000001ff00 */
[----:B------:R-:W-:Y:S02]  /*0080*/  CS2R R68, SRZ ;  /* 0x0000000000447805 */ /* 0x000fe4000001ff00 */
[----:B------:R-:W-:Y:S01]  /*0090*/  CS2R R66, SRZ ;  /* 0x0000000000427805 */ /* 0x000fe2000001ff00 */
[----:B------:R-:W3:Y:S01]  /*00a0*/  LDC.64 R6, c[0x0][0x388] ;  /* 0x0000e200ff067b82 */ /* 0x000ee20000000a00 */
[----:B------:R-:W-:Y:S02]  /*00b0*/  CS2R R64, SRZ ;  /* 0x0000000000407805 */ /* 0x000fe4000001ff00 */
[----:B------:R-:W-:Y:S02]  /*00c0*/  CS2R R62, SRZ ;  /* 0x00000000003e7805 */ /* 0x000fe4000001ff00 */
[----:B------:R-:W-:Y:S02]  /*00d0*/  CS2R R60, SRZ ;  /* 0x00000000003c7805 */ /* 0x000fe4000001ff00 */
[----:B------:R-:W-:-:S02]  /*00e0*/  CS2R R58, SRZ ;  /* 0x00000000003a7805 */ /* 0x000fc4000001ff00 */
[----:B------:R-:W-:Y:S02]  /*00f0*/  CS2R R56, SRZ ;  /* 0x0000000000387805 */ /* 0x000fe4000001ff00 */
[----:B------:R-:W-:Y:S02]  /*0100*/  CS2R R54, SRZ ;  /* 0x0000000000367805 */ /* 0x000fe4000001ff00 */
[----:B------:R-:W-:Y:S01]  /*0110*/  CS2R R52, SRZ ;  /* 0x0000000000347805 */ /* 0x000fe2000001ff00 */
[----:B------:R-:W4:Y:S01]  /*0120*/  LDCU.64 UR8, c[0x0][0x358] ;  /* 0x00006b00ff0877ac */ /* 0x000f220008000a00 */
[----:B------:R-:W-:Y:S01]  /*0130*/  UMOV UR4, URZ ;  /* 0x000000ff00047c82 */ /* 0x000fe20008000000 */
[C---:B0-----:R-:W-:Y:S02]  /*0140*/  SHF.L.U32 R3, R0.reuse, 0xf, RZ ;  /* 0x0000000f00037819 */ /* 0x041fe400000006ff */
[----:B------:R-:W-:Y:S02]  /*0150*/  SHF.L.U32 R9, R0, 0xd, RZ ;  /* 0x0000000d00097819 */ /* 0x000fe400000006ff */
[----:B--2---:R-:W-:-:S02]  /*0160*/  SHF.L.U32 R8, R2, 0x9, RZ ;  /* 0x0000000902087819 */ /* 0x004fc400000006ff */
[----:B------:R-:W-:Y:S02]  /*0170*/  SHF.L.U32 R72, R2, 0x6, RZ ;  /* 0x0000000602487819 */ /* 0x000fe400000006ff */
[----:B------:R-:W-:Y:S02]  /*0180*/  LOP3.LUT R3, R3, 0x7ffc0000, RZ, 0xc0, !PT ;  /* 0x7ffc000003037812 */ /* 0x000fe400078ec0ff */
[----:B------:R-:W-:Y:S02]  /*0190*/  LOP3.LUT R8, R8, 0x70000, RZ, 0xc0, !PT ;  /* 0x0007000008087812 */ /* 0x000fe400078ec0ff */
[----:B------:R-:W-:Y:S02]  /*01a0*/  LOP3.LUT R10, R9, 0xe000, RZ, 0xc0, !PT ;  /* 0x0000e000090a7812 */ /* 0x000fe400078ec0ff */
[----:B------:R-:W-:Y:S02]  /*01b0*/  LOP3.LUT R11, R72, 0xff00, RZ, 0xc0, !PT ;  /* 0x0000ff00480b7812 */ /* 0x000fe400078ec0ff */
[----:B------:R-:W-:-:S02]  /*01c0*/  IADD3 R12, PT, PT, R10, R3, R8 ;  /* 0x000000030a0c7210 */ /* 0x000fc40007ffe008 */
[----:B------:R-:W-:Y:S02]  /*01d0*/  LOP3.LUT R8, R2, 0x3, RZ, 0xc0, !PT ;  /* 0x0000000302087812 */ /* 0x000fe400078ec0ff */
[----:B------:R-:W-:Y:S02]  /*01e0*/  LOP3.LUT R3, R72, 0x1f00, RZ, 0xc0, !PT ;  /* 0x00001f0048037812 */ /* 0x000fe400078ec0ff */
[----:B------:R-:W-:Y:S02]  /*01f0*/  LOP3.LUT R10, R11, 0x3, R2, 0xf8, !PT ;  /* 0x000000030b0a7812 */ /* 0x000fe400078ef802 */
[----:B------:R-:W-:Y:S02]  /*0200*/  IADD3 R3, PT, PT, R8, R12, R3 ;  /* 0x0000000c08037210 */ /* 0x000fe40007ffe003 */
[----:B------:R-:W-:Y:S02]  /*0210*/  LOP3.LUT R9, R10, 0x7fff0000, R9, 0xf8, !PT ;  /* 0x7fff00000a097812 */ /* 0x000fe400078ef809 */
[----:B------:R-:W-:Y:S01]  /*0220*/  CS2R R10, SRZ ;  /* 0x00000000000a7805 */ /* 0x000fe2000001ff00 */
[----:B-1----:R-:W-:Y:S01]  /*0230*/  IMAD.WIDE.U32 R4, R3, 0x4, R4 ;  /* 0x0000000403047825 */ /* 0x002fe200078e0004 */
[----:B------:R-:W-:-:S03]  /*0240*/  MOV R3, RZ ;  /* 0x000000ff00037202 */ /* 0x000fc60000000f00 */
[----:B---3--:R-:W-:Y:S01]  /*0250*/  IMAD.WIDE.U32 R6, R9, 0x4, R6 ;  /* 0x0000000409067825 */ /* 0x008fe200078e0006 */
[----:B------:R-:W-:Y:S02]  /*0260*/  IADD3 R80, P0, PT, R4, 0x80000, RZ ;  /* 0x0008000004507810 */ /* 0x000fe40007f1e0ff */
[----:B------:R-:W-:Y:S02]  /*0270*/  CS2R R8, SRZ ;  /* 0x0000000000087805 */ /* 0x000fe4000001ff00 */
[----:B------:R-:W-:Y:S02]  /*0280*/  IADD3 R78, P1, PT, R6, 0x20000, RZ ;  /* 0x00020000064e7810 */ /* 0x000fe40007f3e0ff */
[----:B------:R-:W-:Y:S02]  /*0290*/  IADD3.X R81, PT, PT, RZ, R5, RZ, P0, !PT ;  /* 0x00000005ff517210 */ /* 0x000fe400007fe4ff */
[----:B------:R-:W-:Y:S02]  /*02a0*/  CS2R R4, SRZ ;  /* 0x0000000000047805 */ /* 0x000fe4000001ff00 */
[----:B------:R-:W-:-:S02]  /*02b0*/  IADD3.X R79, PT, PT, RZ, R7, RZ, P1, !PT ;  /* 0x00000007ff4f7210 */ /* 0x000fc40000ffe4ff */
[----:B----4-:R-:W-:-:S07]  /*02c0*/  CS2R R6, SRZ ;  /* 0x0000000000067805 */ /* 0x010fce000001ff00 */
.L_x_0:
[----:B------:R-:W2:Y:S04]  /*02d0*/  LDG.E.CONSTANT R12, desc[UR8][R80.64+-0x80000] ;  /* 0xf8000008500c7981 */ /* 0x000ea8000c1e9900 */
[----:B------:R0:W3:Y:S04]  /*02e0*/  LDG.E.CONSTANT R14, desc[UR8][R80.64] ;  /* 0x00000008500e7981 */ /* 0x0000e8000c1e9900 */
[----:B------:R-:W4:Y:S04]  /*02f0*/  LDG.E.CONSTANT R16, desc[UR8][R78.64+-0x20000] ;  /* 0xfe0000084e107981 */ /* 0x000f28000c1e9900 */
[----:B------:R-:W5:Y:S04]  /*0300*/  LDG.E.CONSTANT R18, desc[UR8][R78.64+-0x10000] ;  /* 0xff0000084e127981 */ /* 0x000f68000c1e9900 */
[----:B------:R-:W5:Y:S04]  /*0310*/  LDG.E.CONSTANT R20, desc[UR8][R78.64] ;  /* 0x000000084e147981 */ /* 0x000f68000c1e9900 */
[----:B------:R1:W5:Y:S01]  /*0320*/  LDG.E.CONSTANT R22, desc[UR8][R78.64+0x10000] ;  /* 0x010000084e167981 */ /* 0x000362000c1e9900 */
[----:B------:R-:W1:Y:S01]  /*0330*/  S2UR UR7, SR_CgaCtaId ;  /* 0x00000000000779c3 */ /* 0x000e620000008800 */
[----:B------:R-:W-:Y:S01]  /*0340*/  UMOV UR5, 0x400 ;  /* 0x0000040000057882 */ /* 0x000fe20000000000 */
[C---:B------:R-:W-:Y:S01]  /*0350*/  SHF.L.U32 R13, R2.reuse, 0x2, RZ ;  /* 0x00000002020d7819 */ /* 0x040fe200000006ff */
[----:B------:R-:W-:Y:S01]  /*0360*/  UIADD3 UR6, UPT, UPT, UR5, 0x800, URZ ;  /* 0x0000080005067890 */ /* 0x000fe2000fffe0ff */
[----:B------:R-:W-:Y:S01]  /*0370*/  SHF.L.U32 R76, R2, 0x1, RZ ;  /* 0x00000001024c7819 */ /* 0x000fe200000006ff */
[----:B------:R-:W-:Y:S01]  /*0380*/  UIADD3 UR4, UPT, UPT, UR4, 0x1, URZ ;  /* 0x0000000104047890 */ /* 0x000fe2000fffe0ff */
[----:B------:R-:W-:-:S02]  /*0390*/  LOP3.LUT R74, R72, 0x3c0, RZ, 0xc0, !PT ;  /* 0x000003c0484a7812 */ /* 0x000fc400078ec0ff */
[----:B------:R-:W-:Y:S01]  /*03a0*/  LOP3.LUT R76, R76, 0x7e0, RZ, 0xc0, !PT ;  /* 0x000007e04c4c7812 */ /* 0x000fe200078ec0ff */
[----:B------:R-:W-:Y:S01]  /*03b0*/  UISETP.NE.AND UP0, UPT, UR4, 0x40, UPT ;  /* 0x000000400400788c */ /* 0x000fe2000bf05270 */
[----:B------:R-:W-:Y:S01]  /*03c0*/  BAR.SYNC.DEFER_BLOCKING 0x0 ;  /* 0x0000000000007b1d */ /* 0x000fe20000010000 */
[----:B0-----:R-:W-:Y:S02]  /*03d0*/  IADD3 R80, P0, PT, R80, 0x10, RZ ;  /* 0x0000001050507810 */ /* 0x001fe40007f1e0ff */
[----:B-1----:R-:W-:Y:S02]  /*03e0*/  IADD3 R78, P1, PT, R78, 0x10, RZ ;  /* 0x000000104e4e7810 */ /* 0x002fe40007f3e0ff */
[----:B------:R-:W-:Y:S02]  /*03f0*/  IADD3.X R81, PT, PT, RZ, R81, RZ, P0, !PT ;  /* 0x00000051ff517210 */ /* 0x000fe400007fe4ff */
[----:B------:R-:W-:Y:S01]  /*0400*/  IADD3.X R79, PT, PT, RZ, R79, RZ, P1, !PT ;  /* 0x0000004fff4f7210 */ /* 0x000fe20000ffe4ff */
[----:B------:R-:W-:-:S02]  /*0410*/  ULEA UR5, UR7, UR5, 0x18 ;  /* 0x0000000507057291 */ /* 0x000fc4000f8ec0ff */
[----:B------:R-:W-:-:S07]  /*0420*/  ULEA UR6, UR7, UR6, 0x18 ;  /* 0x0000000607067291 */ /* 0x000fce000f8ec0ff */
[----:B--2---:R-:W-:Y:S04]  /*0430*/  STS [R13+UR5], R12 ;  /* 0x0000000c0d007988 */ /* 0x004fe80008000805 */
[----:B---3--:R-:W-:Y:S04]  /*0440*/  STS [R13+UR5+0x400], R14 ;  /* 0x0004000e0d007988 */ /* 0x008fe80008000805 */
[----:B----4-:R-:W-:Y:S04]  /*0450*/  STS [R13+UR6], R16 ;  /* 0x000000100d007988 */ /* 0x010fe80008000806 */
[----:B-----5:R-:W-:Y:S04]  /*0460*/  STS [R13+UR6+0x400], R18 ;  /* 0x000400120d007988 */ /* 0x020fe80008000806 */
[----:B------:R-:W-:Y:S04]  /*0470*/  STS [R13+UR6+0x800], R20 ;  /* 0x000800140d007988 */ /* 0x000fe80008000806 */
[----:B------:R-:W-:Y:S01]  /*0480*/  STS [R13+UR6+0xc00], R22 ;  /* 0x000c00160d007988 */ /* 0x000fe20008000806 */
[----:B------:R-:W-:Y:S06]  /*0490*/  BAR.SYNC.DEFER_BLOCKING 0x0 ;  /* 0x0000000000007b1d */ /* 0x000fec0000010000 */
[----:B------:R-:W-:Y:S04]  /*04a0*/  LDS.128 R28, [R76+UR5] ;  /* 0x000000054c1c7984 */ /* 0x000fe80008000c00 */
[----:B------:R-:W0:Y:S04]  /*04b0*/  LDS.128 R32, [R74+UR6] ;  /* 0x000000064a207984 */ /* 0x000e280008000c00 */
[----:B------:R-:W1:Y:S04]  /*04c0*/  LDS.128 R40, [R74+UR6+0x10] ;  /* 0x000010064a287984 */ /* 0x000e680008000c00 */
[----:B------:R-:W2:Y:S04]  /*04d0*/  LDS.128 R36, [R76+UR5+0x10] ;  /* 0x000010054c247984 */ /* 0x000ea80008000c00 */
[----:B------:R-:W3:Y:S04]  /*04e0*/  LDS.128 R44, [R74+UR6+0x20] ;  /* 0x000020064a2c7984 */ /* 0x000ee80008000c00 */
[----:B------:R-:W4:Y:S04]  /*04f0*/  LDS.128 R48, [R74+UR6+0x30] ;  /* 0x000030064a307984 */ /* 0x000f280008000c00 */
[----:B------:R-:W-:Y:S04]  /*0500*/  LDS.128 R24, [R76+UR5+0x200] ;  /* 0x000200054c187984 */ /* 0x000fe80008000c00 */
[----:B------:R-:W5:Y:S04]  /*0510*/  LDS.128 R16, [R74+UR6+0x400] ;  /* 0x000400064a107984 */ /* 0x000f680008000c00 */
[----:B------:R-:W5:Y:S01]  /*0520*/  LDS.128 R20, [R76+UR5+0x210] ;  /* 0x000210054c147984 */ /* 0x000f620008000c00 */
[C---:B0-----:R-:W-:Y:S01]  /*0530*/  FFMA R12, R28.reuse, R32, R3 ;  /* 0x000000201c0c7223 */ /* 0x041fe20000000003 */
[----:B-1----:R-:W-:-:S03]  /*0540*/  FFMA R14, R28, R40, R9 ;  /* 0x000000281c0e7223 */ /* 0x002fc60000000009 */
[C---:B------:R-:W-:Y:S01]  /*0550*/  FFMA R3, R29.reuse, R33, R12 ;  /* 0x000000211d037223 */ /* 0x040fe2000000000c */
[-C--:B--2---:R-:W-:Y:S01]  /*0560*/  FFMA R40, R40, R36.reuse, R53 ;  /* 0x0000002428287223 */ /* 0x084fe20000000035 */
[----:B------:R-:W-:Y:S01]  /*0570*/  FFMA R9, R29, R41, R14 ;  /* 0x000000291d097223 */ /* 0x000fe2000000000e */
[----:B------:R-:W-:Y:S01]  /*0580*/  FFMA R32, R32, R36, R11 ;  /* 0x0000002420207223 */ /* 0x000fe2000000000b */
[----:B---3--:R-:W-:Y:S01]  /*0590*/  FFMA R12, R28, R44, R7 ;  /* 0x0000002c1c0c7223 */ /* 0x008fe20000000007 */
[-C--:B------:R-:W-:Y:S01]  /*05a0*/  FFMA R41, R41, R37.reuse, R40 ;  /* 0x0000002529297223 */ /* 0x080fe20000000028 */
[----:B------:R-:W-:Y:S01]  /*05b0*/  FFMA R40, R30, R34, R3 ;  /* 0x000000221e287223 */ /* 0x000fe20000000003 */
[----:B------:R-:W-:Y:S01]  /*05c0*/  FFMA R33, R33, R37, R32 ;  /* 0x0000002521217223 */ /* 0x000fe20000000020 */
[----:B----4-:R-:W-:Y:S01]  /*05d0*/  FFMA R28, R28, R48, R5 ;  /* 0x000000301c1c7223 */ /* 0x010fe20000000005 */
[C---:B------:R-:W-:Y:S01]  /*05e0*/  FFMA R3, R29.reuse, R45, R12 ;  /* 0x0000002d1d037223 */ /* 0x040fe2000000000c */
[C---:B------:R-:W-:Y:S01]  /*05f0*/  FFMA R32, R30.reuse, R42, R9 ;  /* 0x0000002a1e207223 */ /* 0x040fe20000000009 */
[----:B------:R-:W0:Y:S01]  /*0600*/  LDS.128 R12, [R74+UR6+0x410] ;  /* 0x000410064a0c7984 */ /* 0x000e220008000c00 */
[----:B------:R-:W-:Y:S01]  /*0610*/  FFMA R29, R29, R49, R28 ;  /* 0x000000311d1d7223 */ /* 0x000fe2000000001c */
[----:B------:R-:W-:Y:S01]  /*0620*/  FFMA R28, R30, R46, R3 ;  /* 0x0000002e1e1c7223 */ /* 0x000fe20000000003 */
[----:B------:R-:W-:Y:S01]  /*0630*/  FFMA R34, R34, R38, R33 ;  /* 0x0000002622227223 */ /* 0x000fe20000000021 */
[C---:B------:R-:W-:Y:S01]  /*0640*/  FFMA R3, R31.reuse, R35, R40 ;  /* 0x000000231f037223 */ /* 0x040fe20000000028 */
[----:B------:R-:W-:Y:S01]  /*0650*/  FFMA R30, R30, R50, R29 ;  /* 0x000000321e1e7223 */ /* 0x000fe2000000001d */
[C---:B------:R-:W-:Y:S01]  /*0660*/  FFMA R9, R31.reuse, R43, R32 ;  /* 0x0000002b1f097223 */ /* 0x040fe20000000020 */
[----:B------:R-:W-:Y:S01]  /*0670*/  FFMA R7, R31, R47, R28 ;  /* 0x0000002f1f077223 */ /* 0x000fe2000000001c */
[----:B------:R-:W-:Y:S01]  /*0680*/  FFMA R11, R35, R39, R34 ;  /* 0x00000027230b7223 */ /* 0x000fe20000000022 */
[----:B------:R-:W-:Y:S01]  /*0690*/  FFMA R5, R31, R51, R30 ;  /* 0x000000331f057223 */ /* 0x000fe2000000001e */
[----:B------:R-:W1:Y:S01]  /*06a0*/  LDS.128 R32, [R74+UR6+0x430] ;  /* 0x000430064a207984 */ /* 0x000e620008000c00 */
[-C--:B------:R-:W-:Y:S01]  /*06b0*/  FFMA R44, R44, R36.reuse, R55 ;  /* 0x000000242c2c7223 */ /* 0x080fe20000000037 */
[----:B------:R-:W-:Y:S01]  /*06c0*/  FFMA R36, R48, R36, R57 ;  /* 0x0000002430247223 */ /* 0x000fe20000000039 */
[----:B------:R-:W-:Y:S01]  /*06d0*/  FFMA R42, R42, R38, R41 ;  /* 0x000000262a2a7223 */ /* 0x000fe20000000029 */
[----:B------:R-:W2:Y:S01]  /*06e0*/  LDS.128 R28, [R74+UR6+0x420] ;  /* 0x000420064a1c7984 */ /* 0x000ea20008000c00 */
[-C--:B------:R-:W-:Y:S01]  /*06f0*/  FFMA R45, R45, R37.reuse, R44 ;  /* 0x000000252d2d7223 */ /* 0x080fe2000000002c */
[----:B------:R-:W-:Y:S01]  /*0700*/  FFMA R37, R49, R37, R36 ;  /* 0x0000002531257223 */ /* 0x000fe20000000024 */
[----:B-----5:R-:W-:Y:S01]  /*0710*/  FFMA R36, R24, R16, R59 ;  /* 0x0000001018247223 */ /* 0x020fe2000000003b */
[----:B------:R-:W-:Y:S01]  /*0720*/  FFMA R53, R43, R39, R42 ;  /* 0x000000272b357223 */ /* 0x000fe2000000002a */
[-C--:B------:R-:W-:Y:S01]  /*0730*/  FFMA R46, R46, R38.reuse, R45 ;  /* 0x000000262e2e7223 */ /* 0x080fe2000000002d */
[----:B------:R-:W-:Y:S01]  /*0740*/  FFMA R38, R50, R38, R37 ;  /* 0x0000002632267223 */ /* 0x000fe20000000025 */
[----:B------:R-:W-:Y:S01]  /*0750*/  FFMA R37, R25, R17, R36 ;  /* 0x0000001119257223 */ /* 0x000fe20000000024 */
[----:B------:R-:W-:Y:S01]  /*0760*/  LDS.128 R40, [R76+UR5+0x400] ;  /* 0x000400054c287984 */ /* 0x000fe20008000c00 */
[-C--:B------:R-:W-:Y:S01]  /*0770*/  FFMA R55, R47, R39.reuse, R46 ;  /* 0x000000272f377223 */ /* 0x080fe2000000002e */
[----:B------:R-:W-:Y:S01]  /*0780*/  FFMA R57, R51, R39, R38 ;  /* 0x0000002733397223 */ /* 0x000fe20000000026 */
[----:B------:R-:W-:Y:S01]  /*0790*/  FFMA R38, R16, R20, R67 ;  /* 0x0000001410267223 */ /* 0x000fe20000000043 */
[----:B------:R-:W-:Y:S03]  /*07a0*/  LDS.128 R48, [R74+UR6+0xc10] ;  /* 0x000c10064a307984 */ /* 0x000fe60008000c00 */
[----:B------:R-:W-:Y:S01]  /*07b0*/  FFMA R39, R17, R21, R38 ;  /* 0x0000001511277223 */ /* 0x000fe20000000026 */
[----:B------:R-:W-:Y:S01]  /*07c0*/  LDS.128 R44, [R76+UR5+0x610] ;  /* 0x000610054c2c7984 */ /* 0x000fe20008000c00 */
[----:B0-----:R-:W-:Y:S01]  /*07d0*/  FFMA R16, R24, R12, R61 ;  /* 0x0000000c18107223 */ /* 0x001fe2000000003d */
[----:B------:R-:W-:-:S03]  /*07e0*/  FFMA R12, R12, R20, R69 ;  /* 0x000000140c0c7223 */ /* 0x000fc60000000045 */
[----:B------:R-:W-:Y:S01]  /*07f0*/  FFMA R17, R25, R13, R16 ;  /* 0x0000000d19117223 */ /* 0x000fe20000000010 */
        /* <DEDUP_REMOVED lines=8> */
[----:B-1----:R-:W-:Y:S01]  /*0880*/  FFMA R6, R32, R20, R6 ;  /* 0x0000001420067223 */ /* 0x002fe20000000006 */
[----:B--2---:R-:W-:Y:S01]  /*0890*/  FFMA R12, R24, R28, R63 ;  /* 0x0000001c180c7223 */ /* 0x004fe2000000003f */
[----:B------:R-:W-:Y:S01]  /*08a0*/  FFMA R4, R28, R20, R4 ;  /* 0x000000141c047223 */ /* 0x000fe20000000004 */
[----:B------:R-:W0:Y:S01]  /*08b0*/  LDS.128 R16, [R74+UR6+0x800] ;  /* 0x000800064a107984 */ /* 0x000e220008000c00 */
[----:B------:R-:W-:Y:S01]  /*08c0*/  FFMA R69, R15, R23, R14 ;  /* 0x000000170f457223 */ /* 0x000fe2000000000e */
[----:B------:R-:W-:Y:S01]  /*08d0*/  FFMA R13, R25, R29, R12 ;  /* 0x0000001d190d7223 */ /* 0x000fe2000000000c */
[-C--:B------:R-:W-:Y:S01]  /*08e0*/  FFMA R29, R29, R21.reuse, R4 ;  /* 0x000000151d1d7223 */ /* 0x080fe20000000004 */
[----:B------:R-:W1:Y:S01]  /*08f0*/  LDS.128 R36, [R76+UR5+0x410] ;  /* 0x000410054c247984 */ /* 0x000e620008000c00 */
[----:B------:R-:W-:Y:S01]  /*0900*/  FFMA R21, R33, R21, R6 ;  /* 0x0000001521157223 */ /* 0x000fe20000000006 */
[----:B------:R-:W-:Y:S01]  /*0910*/  FFMA R4, R26, R30, R13 ;  /* 0x0000001e1a047223 */ /* 0x000fe2000000000d */
[-C--:B------:R-:W-:Y:S01]  /*0920*/  FFMA R30, R30, R22.reuse, R29 ;  /* 0x000000161e1e7223 */ /* 0x080fe2000000001d */
[----:B------:R-:W2:Y:S01]  /*0930*/  LDS.128 R12, [R74+UR6+0x810] ;  /* 0x000810064a0c7984 */ /* 0x000ea20008000c00 */
[----:B------:R-:W-:Y:S01]  /*0940*/  FFMA R6, R34, R22, R21 ;  /* 0x0000001622067223 */ /* 0x000fe20000000015 */
[----:B------:R-:W-:Y:S01]  /*0950*/  FFMA R63, R27, R31, R4 ;  /* 0x0000001f1b3f7223 */ /* 0x000fe20000000004 */
[-C--:B------:R-:W-:Y:S01]  /*0960*/  FFMA R4, R31, R23.reuse, R30 ;  /* 0x000000171f047223 */ /* 0x080fe2000000001e */
[----:B------:R-:W-:Y:S01]  /*0970*/  FFMA R24, R24, R32, R65 ;  /* 0x0000002018187223 */ /* 0x000fe20000000041 */
[----:B------:R-:W-:-:S02]  /*0980*/  FFMA R6, R35, R23, R6 ;  /* 0x0000001723067223 */ /* 0x000fc40000000006 */
[----:B------:R-:W3:Y:S01]  /*0990*/  LDS.128 R20, [R74+UR6+0x820] ;  /* 0x000820064a147984 */ /* 0x000ee20008000c00 */
[----:B------:R-:W-:-:S04]  /*09a0*/  FFMA R25, R25, R33, R24 ;  /* 0x0000002119197223 */ /* 0x000fc80000000018 */
[----:B------:R-:W-:-:S04]  /*09b0*/  FFMA R26, R26, R34, R25 ;  /* 0x000000221a1a7223 */ /* 0x000fc80000000019 */
[----:B------:R-:W-:Y:S02]  /*09c0*/  FFMA R65, R27, R35, R26 ;  /* 0x000000231b417223 */ /* 0x000fe4000000001a */
[----:B------:R-:W-:Y:S04]  /*09d0*/  LDS.128 R32, [R74+UR6+0xc00] ;  /* 0x000c00064a207984 */ /* 0x000fe80008000c00 */
[----:B------:R-:W4:Y:S01]  /*09e0*/  LDS.128 R24, [R74+UR6+0x830] ;  /* 0x000830064a187984 */ /* 0x000f220008000c00 */
[----:B0-----:R-:W-:Y:S01]  /*09f0*/  FFMA R8, R40, R16, R8 ;  /* 0x0000001028087223 */ /* 0x001fe20000000008 */
[----:B-1----:R-:W-:-:S03]  /*0a00*/  FFMA R16, R16, R36, R56 ;  /* 0x0000002410107223 */ /* 0x002fc60000000038 */
[----:B------:R-:W-:Y:S01]  /*0a10*/  FFMA R29, R41, R17, R8 ;  /* 0x00000011291d7223 */ /* 0x000fe20000000008 */
[----:B------:R-:W-:Y:S01]  /*0a20*/  FFMA R17, R17, R37, R16 ;  /* 0x0000002511117223 */ /* 0x000fe20000000010 */
[----:B--2---:R-:W-:Y:S01]  /*0a30*/  FFMA R10, R40, R12, R10 ;  /* 0x0000000c280a7223 */ /* 0x004fe2000000000a */
[----:B------:R-:W-:Y:S01]  /*0a40*/  FFMA R12, R12, R36, R58 ;  /* 0x000000240c0c7223 */ /* 0x000fe2000000003a */
[----:B------:R-:W-:Y:S01]  /*0a50*/  FFMA R8, R42, R18, R29 ;  /* 0x000000122a087223 */ /* 0x000fe2000000001d */
[----:B------:R-:W-:Y:S01]  /*0a60*/  FFMA R18, R18, R38, R17 ;  /* 0x0000002612127223 */ /* 0x000fe20000000011 */
[----:B------:R-:W-:Y:S01]  /*0a70*/  FFMA R17, R41, R13, R10 ;  /* 0x0000000d29117223 */ /* 0x000fe2000000000a */
[----:B------:R-:W-:Y:S01]  /*0a80*/  FFMA R13, R13, R37, R12 ;  /* 0x000000250d0d7223 */ /* 0x000fe2000000000c */
[----:B---3--:R-:W-:Y:S01]  /*0a90*/  FFMA R52, R40, R20, R52 ;  /* 0x0000001428347223 */ /* 0x008fe20000000034 */
[----:B------:R-:W0:Y:S01]  /*0aa0*/  LDS.128 R28, [R76+UR5+0x600] ;  /* 0x000600054c1c7984 */ /* 0x000e220008000c00 */
[----:B------:R-:W-:Y:S01]  /*0ab0*/  FFMA R10, R42, R14, R17 ;  /* 0x0000000e2a0a7223 */ /* 0x000fe20000000011 */
[----:B------:R-:W-:Y:S01]  /*0ac0*/  FFMA R14, R14, R38, R13 ;  /* 0x000000260e0e7223 */ /* 0x000fe2000000000d */
[----:B------:R-:W-:Y:S01]  /*0ad0*/  FFMA R13, R41, R21, R52 ;  /* 0x00000015290d7223 */ /* 0x000fe20000000034 */
[C---:B------:R-:W-:Y:S01]  /*0ae0*/  FFMA R8, R43.reuse, R19, R8 ;  /* 0x000000132b087223 */ /* 0x040fe20000000008 */
[----:B------:R-:W-:Y:S01]  /*0af0*/  FFMA R10, R43, R15, R10 ;  /* 0x0000000f2b0a7223 */ /* 0x000fe2000000000a */
[-C--:B------:R-:W-:Y:S01]  /*0b00*/  FFMA R58, R15, R39.reuse, R14 ;  /* 0x000000270f3a7223 */ /* 0x080fe2000000000e */
[----:B------:R-:W-:Y:S01]  /*0b10*/  FFMA R52, R42, R22, R13 ;  /* 0x000000162a347223 */ /* 0x000fe2000000000d */
[----:B------:R-:W-:Y:S01]  /*0b20*/  FFMA R56, R19, R39, R18 ;  /* 0x0000002713387223 */ /* 0x000fe20000000012 */
[----:B------:R-:W1:Y:S01]  /*0b30*/  LDS.128 R12, [R74+UR6+0xc20] ;  /* 0x000c20064a0c7984 */ /* 0x000e620008000c00 */
[----:B------:R-:W-:Y:S01]  /*0b40*/  FFMA R20, R20, R36, R60 ;  /* 0x0000002414147223 */ /* 0x000fe2000000003c */
[----:B------:R-:W-:-:S02]  /*0b50*/  FFMA R52, R43, R23, R52 ;  /* 0x000000172b347223 */ /* 0x000fc40000000034 */
[----:B------:R-:W2:Y:S01]  /*0b60*/  LDS.128 R16, [R74+UR6+0xc30] ;  /* 0x000c30064a107984 */ /* 0x000ea20008000c00 */
[----:B------:R-:W-:Y:S01]  /*0b70*/  FFMA R21, R21, R37, R20 ;  /* 0x0000002515157223 */ /* 0x000fe20000000014 */
[----:B----4-:R-:W-:Y:S01]  /*0b80*/  FFMA R40, R40, R24, R54 ;  /* 0x0000001828287223 */ /* 0x010fe20000000036 */
[----:B------:R-:W-:Y:S02]  /*0b90*/  FFMA R24, R24, R36, R62 ;  /* 0x0000002418187223 */ /* 0x000fe4000000003e */
[----:B------:R-:W-:Y:S01]  /*0ba0*/  FFMA R22, R22, R38, R21 ;  /* 0x0000002616167223 */ /* 0x000fe20000000015 */
[----:B------:R-:W-:Y:S01]  /*0bb0*/  FFMA R41, R41, R25, R40 ;  /* 0x0000001929297223 */ /* 0x000fe20000000028 */
[----:B------:R-:W-:Y:S02]  /*0bc0*/  FFMA R25, R25, R37, R24 ;  /* 0x0000002519197223 */ /* 0x000fe40000000018 */
[----:B------:R-:W-:Y:S01]  /*0bd0*/  FFMA R60, R23, R39, R22 ;  /* 0x00000027173c7223 */ /* 0x000fe20000000016 */
[----:B------:R-:W-:Y:S01]  /*0be0*/  FFMA R42, R42, R26, R41 ;  /* 0x0000001a2a2a7223 */ /* 0x000fe20000000029 */
[----:B------:R-:W-:-:S03]  /*0bf0*/  FFMA R26, R26, R38, R25 ;  /* 0x000000261a1a7223 */ /* 0x000fc60000000019 */
[----:B------:R-:W-:Y:S01]  /*0c00*/  FFMA R54, R43, R27, R42 ;  /* 0x0000001b2b367223 */ /* 0x000fe2000000002a */
[----:B------:R-:W-:Y:S01]  /*0c10*/  FFMA R62, R27, R39, R26 ;  /* 0x000000271b3e7223 */ /* 0x000fe2000000001a */
[C---:B0-----:R-:W-:Y:S01]  /*0c20*/  FFMA R64, R28.reuse, R32, R64 ;  /* 0x000000201c407223 */ /* 0x041fe20000000040 */
[----:B------:R-:W-:Y:S01]  /*0c30*/  FFMA R66, R28, R48, R66 ;  /* 0x000000301c427223 */ /* 0x000fe20000000042 */
[-C--:B------:R-:W-:Y:S01]  /*0c40*/  FFMA R32, R32, R44.reuse, R71 ;  /* 0x0000002c20207223 */ /* 0x080fe20000000047 */
[----:B------:R-:W-:Y:S01]  /*0c50*/  FFMA R48, R48, R44, R73 ;  /* 0x0000002c30307223 */ /* 0x000fe20000000049 */
[C---:B------:R-:W-:Y:S01]  /*0c60*/  FFMA R21, R29.reuse, R33, R64 ;  /* 0x000000211d157223 */ /* 0x040fe20000000040 */
[----:B------:R-:W-:Y:S01]  /*0c70*/  FFMA R23, R29, R49, R66 ;  /* 0x000000311d177223 */ /* 0x000fe20000000042 */
[-C--:B------:R-:W-:Y:S01]  /*0c80*/  FFMA R33, R33, R45.reuse, R32 ;  /* 0x0000002d21217223 */ /* 0x080fe20000000020 */
[----:B------:R-:W-:Y:S01]  /*0c90*/  FFMA R49, R49, R45, R48 ;  /* 0x0000002d31317223 */ /* 0x000fe20000000030 */
[----:B------:R-:W-:Y:S01]  /*0ca0*/  FFMA R64, R30, R34, R21 ;  /* 0x000000221e407223 */ /* 0x000fe20000000015 */
[----:B-1----:R-:W-:Y:S01]  /*0cb0*/  FFMA R68, R28, R12, R68 ;  /* 0x0000000c1c447223 */ /* 0x002fe20000000044 */
[----:B------:R-:W-:Y:S01]  /*0cc0*/  FFMA R12, R12, R44, R75 ;  /* 0x0000002c0c0c7223 */ /* 0x000fe2000000004b */
        /* <DEDUP_REMOVED lines=11> */
[-C--:B------:R-:W-:Y:S01]  /*0d80*/  FFMA R14, R14, R46.reuse, R13 ;  /* 0x0000002e0e0e7223 */ /* 0x080fe2000000000d */
        /* <DEDUP_REMOVED lines=9> */
[----:B------:R-:W-:Y:S06]  /*0e20*/  BRA.U UP0, `(.L_x_0) ;  /* 0xfffffff500287547 */ /* 0x000fec000b83ffff */
[----:B------:R-:W0:Y:S01]  /*0e30*/  S2R R16, SR_TID.X ;  /* 0x0000000000107919 */ /* 0x000e220000002100 */
[----:B------:R-:W1:Y:S01]  /*0e40*/  LDC.64 R12, c[0x0][0x390] ;  /* 0x0000e400ff0c7b82 */ /* 0x000e620000000a00 */
[C---:B------:R-:W-:Y:S02]  /*0e50*/  SHF.L.U32 R14, R0.reuse, 0xd, RZ ;  /* 0x0000000d000e7819 */ /* 0x040fe400000006ff */
[----:B------:R-:W-:Y:S02]  /*0e60*/  SHF.L.U32 R0, R0, 0xb, RZ ;  /* 0x0000000b00007819 */ /* 0x000fe400000006ff */
[----:B------:R-:W-:Y:S02]  /*0e70*/  LOP3.LUT R15, R14, 0x7fff0000, RZ, 0xc0, !PT ;  /* 0x7fff00000e0f7812 */ /* 0x000fe400078ec0ff */
[----:B------:R-:W-:Y:S02]  /*0e80*/  SHF.L.U32 R2, R2, 0x3, RZ ;  /* 0x0000000302027819 */ /* 0x000fe400000006ff */
[----:B------:R-:W-:-:S02]  /*0e90*/  LOP3.LUT R0, R15, 0x3800, R0, 0xf8, !PT ;  /* 0x000038000f007812 */ /* 0x000fc400078ef800 */
[----:B------:R-:W-:Y:S02]  /*0ea0*/  LOP3.LUT R15, R2, 0x1f80, RZ, 0xc0, !PT ;  /* 0x00001f80020f7812 */ /* 0x000fe400078ec0ff */
[----:B0-----:R-:W-:-:S04]  /*0eb0*/  SHF.L.U32 R16, R16, 0x2, RZ ;  /* 0x0000000210107819 */ /* 0x001fc800000006ff */
[----:B------:R-:W-:-:S04]  /*0ec0*/  LOP3.LUT R2, R16, 0x3c, RZ, 0xc0, !PT ;  /* 0x0000003c10027812 */ /* 0x000fc800078ec0ff */
[----:B------:R-:W-:-:S05]  /*0ed0*/  IADD3 R15, PT, PT, R2, R0, R15 ;  /* 0x00000000020f7210 */ /* 0x000fca0007ffe00f */
[----:B-1----:R-:W-:-:S05]  /*0ee0*/  IMAD.WIDE.U32 R12, R15, 0x4, R12 ;  /* 0x000000040f0c7825 */ /* 0x002fca00078e000c */
[----:B------:R-:W-:Y:S04]  /*0ef0*/  STG.E desc[UR8][R12.64], R3 ;  /* 0x000000030c007986 */ /* 0x000fe8000c101908 */
        /* <DEDUP_REMOVED lines=30> */
[----:B------:R-:W-:Y:S01]  /*10e0*/  STG.E desc[UR8][R12.64+0x3010c], R77 ;  /* 0x03010c4d0c007986 */ /* 0x000fe2000c101908 */
[----:B------:R-:W-:Y:S05]  /*10f0*/  EXIT ;  /* 0x000000000000794d */ /* 0x000fea0003800000 */
.L_x_1:
[----:B------:R-:W-:-:S00]  /*1100*/  BRA `(.L_x_1) ;  /* 0xfffffffc00fc7947 */ /* 0x000fc0000383ffff */
[----:B------:R-:W-:-:S00]  /*1110*/  NOP ;  /* 0x0000000000007918 */ /* 0x000fc00000000000 */
        /* <DEDUP_REMOVED lines=14> */
.L_x_2:


//--------------------- .nv.shared.my_kernel_kernel0 --------------------------
	.section	.nv.shared.my_kernel_kernel0,"aw",@nobits
	.sectionflags	@""
	.align	4
.nv.shared.my_kernel_kernel0:
	.zero		7168


//--------------------- .nv.shared.reserved.0     --------------------------
	.section	.nv.shared.reserved.0,"aw",@nobits
	.weak		__nv_reservedSMEM_offset_0_alias
	.size		__nv_reservedSMEM_offset_0_alias, 0, 64
	.other		__nv_reservedSMEM_offset_0_alias,@"STO_CUDA_RESERVED_SHARED STV_DEFAULT"
__nv_reservedSMEM_offset_0_alias:
	.zero		0
	.zero		64


//--------------------- .nv.constant0.my_kernel_kernel0 --------------------------
	.section	.nv.constant0.my_kernel_kernel0,"a",@progbits
	.sectionflags	@""
	.align	4
.nv.constant0.my_kernel_kernel0:
	.zero		920


//--------------------- SYMBOLS --------------------------

	.type		.nv.reservedSmem.offset0,@object
	.size		.nv.reservedSmem.offset0,0x4
	.type		.nv.reservedSmem.cap,@object
	.size		.nv.reservedSmem.cap,0x4
